//
// Generated by NVIDIA NVVM Compiler
//
// Compiler Build ID: CL-36424714
// Cuda compilation tools, release 13.0, V13.0.88
// Based on NVVM 20.0.0
//

.version 9.0
.target sm_100
.address_size 64

	// .globl	_Z14hello_from_gpuv
.extern .func  (.param .b32 func_retval0) vprintf
(
	.param .b64 vprintf_param_0,
	.param .b64 vprintf_param_1
)
;
.global .align 1 .b8 $str[53] = {72, 101, 108, 108, 111, 32, 119, 111, 114, 108, 100, 32, 102, 114, 111, 109, 32, 71, 80, 85, 33, 32, 102, 114, 111, 109, 32, 98, 108, 111, 99, 107, 32, 37, 100, 44, 32, 116, 104, 114, 101, 97, 100, 40, 37, 100, 44, 32, 37, 100, 41, 10};

.visible .entry _Z14hello_from_gpuv()
{
	.local .align 8 .b8 	__local_depot0[16];
	.reg .b64 	%SP;
	.reg .b64 	%SPL;
	.reg .b32 	%r<6>;
	.reg .b64 	%rd<5>;

	mov.u64 	%SPL, __local_depot0;
	cvta.local.u64 	%SP, %SPL;
	add.u64 	%rd1, %SP, 0;
	add.u64 	%rd2, %SPL, 0;
	mov.u32 	%r1, %ctaid.x;
	mov.u32 	%r2, %tid.x;
	mov.u32 	%r3, %tid.y;
	st.local.v2.u32 	[%rd2], {%r1, %r2};
	st.local.u32 	[%rd2+8], %r3;
	mov.u64 	%rd3, $str;
	cvta.global.u64 	%rd4, %rd3;
	{ // callseq 0, 0
	.param .b64 param0;
	st.param.b64 	[param0], %rd4;
	.param .b64 param1;
	st.param.b64 	[param1], %rd1;
	.param .b32 retval0;
	call.uni (retval0), 
	vprintf, 
	(
	param0, 
	param1
	);
	ld.param.b32 	%r4, [retval0];
	} // callseq 0
	ret;

}


// ===== COMPILED SASS (sm_100) =====

	.target	sm_100

	.elftype	@"ET_EXEC"


//--------------------- .note.nv.tkinfo           --------------------------
	.section	.note.nv.tkinfo,"",@"SHT_NOTE"
	.sectionflags	@"SHF_NOTE_NV_TKINFO"
	.tkinfo
        /*0018*/ 	.word	0x00000002
        /*0030*/ 	.string	""
        /*0030*/ 	.string	"ptxas"
        /*0030*/ 	.string	"Cuda compilation tools, release 13.0, V13.0.88"
        /*0030*/ 	.string	"Build cuda_13.0.r13.0/compiler.36424714_0"
        /*0030*/ 	.string	"-arch sm_100 -m 64 "



//--------------------- .note.nv.cuinfo           --------------------------
	.section	.note.nv.cuinfo,"",@"SHT_NOTE"
	.sectionflags	@"SHF_NOTE_NV_CUINFO"
        /*0018*/ 	.short	0x0002
        /*001a*/ 	.short	0x0064
        /*001c*/ 	.short	0x0082
	.zero		2


//--------------------- .nv.info                  --------------------------
	.section	.nv.info,"",@"SHT_CUDA_INFO"
	.align	4


	//----- nvinfo : EIATTR_REGCOUNT
	.align		4
        /*0000*/ 	.byte	0x04, 0x2f
        /*0002*/ 	.short	(.L_2 - .L_1)
	.align		4
.L_1:
        /*0004*/ 	.word	index@(_Z14hello_from_gpuv)
        /*0008*/ 	.word	0x00000018


	//----- nvinfo : EIATTR_FRAME_SIZE
	.align		4
.L_2:
        /*000c*/ 	.byte	0x04, 0x11
        /*000e*/ 	.short	(.L_4 - .L_3)
	.align		4
.L_3:
        /*0010*/ 	.word	index@(_Z14hello_from_gpuv)
        /*0014*/ 	.word	0x00000010


	//----- nvinfo : EIATTR_MIN_STACK_SIZE
	.align		4
.L_4:
        /*0018*/ 	.byte	0x04, 0x12
        /*001a*/ 	.short	(.L_6 - .L_5)
	.align		4
.L_5:
        /*001c*/ 	.word	index@(_Z14hello_from_gpuv)
        /*0020*/ 	.word	0x00000010
.L_6:


//--------------------- .nv.compat                --------------------------
	.section	.nv.compat,"",@"SHT_CUDA_COMPAT_INFO"
	.align	4
        /*0000*/ 	.byte	0x02, 0x09, 0x00, 0x00, 0x02, 0x02, 0x01, 0x00, 0x02, 0x05, 0x05, 0x00, 0x03, 0x07, 0x01, 0x01
        /*0010*/ 	.byte	0x02, 0x03, 0x00, 0x00, 0x02, 0x06, 0x01, 0x00, 0x04, 0x0b, 0x08, 0x00, 0x09, 0x00, 0x00, 0x00
        /*0020*/ 	.byte	0x00, 0x00, 0x00, 0x00


//--------------------- .nv.info._Z14hello_from_gpuv --------------------------
	.section	.nv.info._Z14hello_from_gpuv,"",@"SHT_CUDA_INFO"
	.sectionflags	@""
	.align	4


	//----- nvinfo : EIATTR_CUDA_API_VERSION
	.align		4
        /*0000*/ 	.byte	0x04, 0x37
        /*0002*/ 	.short	(.L_8 - .L_7)
.L_7:
        /*0004*/ 	.word	0x00000082


	//----- nvinfo : EIATTR_SPARSE_MMA_MASK
	.align		4
.L_8:
        /*0008*/ 	.byte	0x03, 0x50
        /*000a*/ 	.short	0x0000


	//----- nvinfo : EIATTR_MAXREG_COUNT
	.align		4
        /*000c*/ 	.byte	0x03, 0x1b
        /*000e*/ 	.short	0x00ff


	//----- nvinfo : EIATTR_EXTERNS
	.align		4
        /*0010*/ 	.byte	0x04, 0x0f
        /*0012*/ 	.short	(.L_10 - .L_9)


	//   ....[0]....
	.align		4
.L_9:
        /*0014*/ 	.word	index@(vprintf)


	//----- nvinfo : EIATTR_MERCURY_ISA_VERSION
	.align		4
.L_10:
        /*0018*/ 	.byte	0x03, 0x5f
        /*001a*/ 	.short	0x0101


	//----- nvinfo : EIATTR_VRC_CTA_INIT_COUNT
	.align		4
        /*001c*/ 	.byte	0x02, 0x4a
	.zero		1
	.zero		1


	//----- nvinfo : EIATTR_SYSCALL_OFFSETS
	.align		4
        /*0020*/ 	.byte	0x04, 0x46
        /*0022*/ 	.short	(.L_12 - .L_11)


	//   ....[0]....
.L_11:
        /*0024*/ 	.word	0x00000110


	//----- nvinfo : EIATTR_EXIT_INSTR_OFFSETS
	.align		4
.L_12:
        /*0028*/ 	.byte	0x04, 0x1c
        /*002a*/ 	.short	(.L_14 - .L_13)


	//   ....[0]....
.L_13:
        /*002c*/ 	.word	0x00000120


	//----- nvinfo : EIATTR_SW_WAR
	.align		4
.L_14:
        /*0030*/ 	.byte	0x04, 0x36
        /*0032*/ 	.short	(.L_16 - .L_15)
.L_15:
        /*0034*/ 	.word	0x00000008
.L_16:


//--------------------- .nv.callgraph             --------------------------
	.section	.nv.callgraph,"",@"SHT_CUDA_CALLGRAPH"
	.align	4
	.sectionentsize	8
	.align		4
        /*0000*/ 	.word	0x00000000
	.align		4
        /*0004*/ 	.word	0xffffffff
	.align		4
        /*0008*/ 	.word	index@(_Z14hello_from_gpuv)
	.align		4
        /*000c*/ 	.word	index@(vprintf)
	.align		4
        /*0010*/ 	.word	0x00000000
	.align		4
        /*0014*/ 	.word	0xfffffffe
	.align		4
        /*0018*/ 	.word	0x00000000
	.align		4
        /*001c*/ 	.word	0xfffffffd
	.align		4
        /*0020*/ 	.word	0x00000000
	.align		4
        /*0024*/ 	.word	0xfffffffc


//--------------------- .nv.constant4             --------------------------
	.section	.nv.constant4,"a",@progbits
	.align	8
	.align		8
.nv.constant4:
        /*0000*/ 	.dword	vprintf
	.align		8
        /*0008*/ 	.dword	$str


//--------------------- .text._Z14hello_from_gpuv --------------------------
	.section	.text._Z14hello_from_gpuv,"ax",@progbits
	.align	128
        .global         _Z14hello_from_gpuv
        .type           _Z14hello_from_gpuv,@function
        .size           _Z14hello_from_gpuv,(.L_x_2 - _Z14hello_from_gpuv)
        .other          _Z14hello_from_gpuv,@"STO_CUDA_ENTRY STV_DEFAULT"
_Z14hello_from_gpuv:
.text._Z14hello_from_gpuv:
[----:B------:R-:W0:Y:S01]  /*0000*/  LDC R1, c[0x0][0x37c] ;  /* 0x0000df00ff017b82 */ /* 0x000e220000000800 */
[----:B------:R-:W1:Y:S01]  /*0010*/  S2R R8, SR_CTAID.X ;  /* 0x0000000000087919 */ /* 0x000e620000002500 */
[----:B0-----:R-:W-:Y:S01]  /*0020*/  VIADD R1, R1, 0xfffffff0 ;  /* 0xfffffff001017836 */ /* 0x001fe20000000000 */
[----:B------:R-:W-:Y:S01]  /*0030*/  MOV R0, 0x0 ;  /* 0x0000000000007802 */ /* 0x000fe20000000f00 */
[----:B------:R-:W0:Y:S01]  /*0040*/  LDCU UR4, c[0x0][0x2f8] ;  /* 0x00005f00ff0477ac */ /* 0x000e220008000800 */
[----:B------:R-:W1:Y:S03]  /*0050*/  S2R R9, SR_TID.X ;  /* 0x0000000000097919 */ /* 0x000e660000002100 */
[----:B------:R2:W3:Y:S01]  /*0060*/  LDC.64 R2, c[0x4][R0] ;  /* 0x0100000000027b82 */ /* 0x0004e20000000a00 */
[----:B------:R-:W4:Y:S01]  /*0070*/  LDCU.64 UR6, c[0x4][0x8] ;  /* 0x01000100ff0677ac */ /* 0x000f220008000a00 */
[----:B------:R-:W5:Y:S01]  /*0080*/  S2R R10, SR_TID.Y ;  /* 0x00000000000a7919 */ /* 0x000f620000002200 */
[----:B------:R-:W2:Y:S01]  /*0090*/  LDCU UR5, c[0x0][0x2fc] ;  /* 0x00005f80ff0577ac */ /* 0x000ea20008000800 */
[----:B0-----:R-:W-:Y:S01]  /*00a0*/  IADD3 R6, P0, PT, R1, UR4, RZ ;  /* 0x0000000401067c10 */ /* 0x001fe2000ff1e0ff */
[----:B----4-:R-:W-:Y:S01]  /*00b0*/  IMAD.U32 R4, RZ, RZ, UR6 ;  /* 0x00000006ff047e24 */ /* 0x010fe2000f8e00ff */
[----:B------:R-:W-:-:S03]  /*00c0*/  MOV R5, UR7 ;  /* 0x0000000700057c02 */ /* 0x000fc60008000f00 */
[----:B--2---:R-:W-:Y:S01]  /*00d0*/  IMAD.X R7, RZ, RZ, UR5, P0 ;  /* 0x00000005ff077e24 */ /* 0x004fe200080e06ff */
[----:B-1----:R0:W-:Y:S04]  /*00e0*/  STL.64 [R1], R8 ;  /* 0x0000000801007387 */ /* 0x0021e80000100a00 */
[----:B-----5:R0:W-:Y:S03]  /*00f0*/  STL [R1+0x8], R10 ;  /* 0x0000080a01007387 */ /* 0x0201e60000100800 */
[----:B------:R-:W-:-:S07]  /*0100*/  LEPC R20, `(.L_x_0) ;  /* 0x000000001014794e */ /* 0x000fce0000000000 */
[----:B0--3--:R-:W-:Y:S05]  /*0110*/  CALL.ABS.NOINC R2 ;  /* 0x0000000002007343 */ /* 0x009fea0003c00000 */
.L_x_0:
[----:B------:R-:W-:Y:S05]  /*0120*/  EXIT ;  /* 0x000000000000794d */ /* 0x000fea0003800000 */
.L_x_1:
[----:B------:R-:W-:-:S00]  /*0130*/  BRA `(.L_x_1) ;  /* 0xfffffffc00fc7947 */ /* 0x000fc0000383ffff */
[----:B------:R-:W-:-:S00]  /*0140*/  NOP ;  /* 0x0000000000007918 */ /* 0x000fc00000000000 */
        /* <DEDUP_REMOVED lines=11> */
.L_x_2:


//--------------------- .nv.global.init           --------------------------
	.section	.nv.global.init,"aw",@progbits
.nv.global.init:
	.type		$str,@object
	.size		$str,(.L_0 - $str)
$str:
        /*0000*/ 	.byte	0x48, 0x65, 0x6c, 0x6c, 0x6f, 0x20, 0x77, 0x6f, 0x72, 0x6c, 0x64, 0x20, 0x66, 0x72, 0x6f, 0x6d
        /*0010*/ 	.byte	0x20, 0x47, 0x50, 0x55, 0x21, 0x20, 0x66, 0x72, 0x6f, 0x6d, 0x20, 0x62, 0x6c, 0x6f, 0x63, 0x6b
        /*0020*/ 	.byte	0x20, 0x25, 0x64, 0x2c, 0x20, 0x74, 0x68, 0x72, 0x65, 0x61, 0x64, 0x28, 0x25, 0x64, 0x2c, 0x20
        /*0030*/ 	.byte	0x25, 0x64, 0x29, 0x0a, 0x00
.L_0:


//--------------------- .nv.shared.reserved.0     --------------------------
	.section	.nv.shared.reserved.0,"aw",@nobits
	.weak		__nv_reservedSMEM_offset_0_alias
	.size		__nv_reservedSMEM_offset_0_alias, 0, 64
	.other		__nv_reservedSMEM_offset_0_alias,@"STO_CUDA_RESERVED_SHARED STV_DEFAULT"
__nv_reservedSMEM_offset_0_alias:
	.zero		0
	.zero		64


//--------------------- .nv.constant0._Z14hello_from_gpuv --------------------------
	.section	.nv.constant0._Z14hello_from_gpuv,"a",@progbits
	.sectionflags	@""
	.align	4
.nv.constant0._Z14hello_from_gpuv:
	.zero		896


//--------------------- SYMBOLS --------------------------

	.type		.nv.reservedSmem.offset0,@object
	.size		.nv.reservedSmem.offset0,0x4
	.type		vprintf,@function
